	.headerflags	@"EF_CUDA_TEXMODE_UNIFIED EF_CUDA_64BIT_ADDRESS EF_CUDA_ACCELERATORS EF_CUDA_SM90 EF_CUDA_VIRTUAL_SM(EF_CUDA_SM90)"
	.elftype	@"ET_EXEC"


//--------------------- .nv.info                  --------------------------
	.section	.nv.info,"",@"SHT_CUDA_INFO"
	.align	4


	//----- nvinfo : EIATTR_REGCOUNT
	.align		4
        /*0000*/ 	.byte	0x04, 0x2f
        /*0002*/ 	.short	(.L_3 - .L_2)
	.align		4
.L_2:
        /*0004*/ 	.word	index@(triton_poi_fused__native_batch_norm_legit_no_training_hardtanh_2)
        /*0008*/ 	.word	0x00000016


	//----- nvinfo : EIATTR_MIN_STACK_SIZE
	.align		4
.L_3:
        /*000c*/ 	.byte	0x04, 0x12
        /*000e*/ 	.short	(.L_5 - .L_4)
	.align		4
.L_4:
        /*0010*/ 	.word	index@(triton_poi_fused__native_batch_norm_legit_no_training_hardtanh_2)
        /*0014*/ 	.word	0x00000000


	//----- nvinfo : EIATTR_FRAME_SIZE
	.align		4
.L_5:
        /*0018*/ 	.byte	0x04, 0x11
        /*001a*/ 	.short	(.L_7 - .L_6)
	.align		4
.L_6:
        /*001c*/ 	.word	index@(triton_poi_fused__native_batch_norm_legit_no_training_hardtanh_2)
        /*0020*/ 	.word	0x00000000


	//----- nvinfo : EIATTR_MIN_STACK_SIZE
	.align		4
.L_7:
        /*0024*/ 	.byte	0x04, 0x12
        /*0026*/ 	.short	(.L_9 - .L_8)
	.align		4
.L_8:
        /*0028*/ 	.word	index@(triton_poi_fused__native_batch_norm_legit_no_training_hardtanh_2)
        /*002c*/ 	.word	0x00000000
.L_9:


//--------------------- .nv.info.triton_poi_fused__native_batch_norm_legit_no_training_hardtanh_2 --------------------------
	.section	.nv.info.triton_poi_fused__native_batch_norm_legit_no_training_hardtanh_2,"",@"SHT_CUDA_INFO"
	.sectionflags	@""
	.align	4


	//----- nvinfo : EIATTR_CUDA_API_VERSION
	.align		4
        /*0000*/ 	.byte	0x04, 0x37
        /*0002*/ 	.short	(.L_11 - .L_10)
.L_10:
        /*0004*/ 	.word	0x0000007c


	//----- nvinfo : EIATTR_KPARAM_INFO
	.align		4
.L_11:
        /*0008*/ 	.byte	0x04, 0x17
        /*000a*/ 	.short	(.L_13 - .L_12)
.L_12:
        /*000c*/ 	.word	0x00000000
        /*0010*/ 	.short	0x0006
        /*0012*/ 	.short	0x0030
        /*0014*/ 	.byte	0x00, 0xf0, 0x11, 0x00


	//----- nvinfo : EIATTR_KPARAM_INFO
	.align		4
.L_13:
        /*0018*/ 	.byte	0x04, 0x17
        /*001a*/ 	.short	(.L_15 - .L_14)
.L_14:
        /*001c*/ 	.word	0x00000000
        /*0020*/ 	.short	0x0005
        /*0022*/ 	.short	0x0028
        /*0024*/ 	.byte	0x00, 0xf4, 0x21, 0x00


	//----- nvinfo : EIATTR_KPARAM_INFO
	.align		4
.L_15:
        /*0028*/ 	.byte	0x04, 0x17
        /*002a*/ 	.short	(.L_17 - .L_16)
.L_16:
        /*002c*/ 	.word	0x00000000
        /*0030*/ 	.short	0x0004
        /*0032*/ 	.short	0x0020
        /*0034*/ 	.byte	0x00, 0xf4, 0x21, 0x00


	//----- nvinfo : EIATTR_KPARAM_INFO
	.align		4
.L_17:
        /*0038*/ 	.byte	0x04, 0x17
        /*003a*/ 	.short	(.L_19 - .L_18)
.L_18:
        /*003c*/ 	.word	0x00000000
        /*0040*/ 	.short	0x0003
        /*0042*/ 	.short	0x0018
        /*0044*/ 	.byte	0x00, 0xf4, 0x21, 0x00


	//----- nvinfo : EIATTR_KPARAM_INFO
	.align		4
.L_19:
        /*0048*/ 	.byte	0x04, 0x17
        /*004a*/ 	.short	(.L_21 - .L_20)
.L_20:
        /*004c*/ 	.word	0x00000000
        /*0050*/ 	.short	0x0002
        /*0052*/ 	.short	0x0010
        /*0054*/ 	.byte	0x00, 0xf4, 0x21, 0x00


	//----- nvinfo : EIATTR_KPARAM_INFO
	.align		4
.L_21:
        /*0058*/ 	.byte	0x04, 0x17
        /*005a*/ 	.short	(.L_23 - .L_22)
.L_22:
        /*005c*/ 	.word	0x00000000
        /*0060*/ 	.short	0x0001
        /*0062*/ 	.short	0x0008
        /*0064*/ 	.byte	0x00, 0xf4, 0x21, 0x00


	//----- nvinfo : EIATTR_KPARAM_INFO
	.align		4
.L_23:
        /*0068*/ 	.byte	0x04, 0x17
        /*006a*/ 	.short	(.L_25 - .L_24)
.L_24:
        /*006c*/ 	.word	0x00000000
        /*0070*/ 	.short	0x0000
        /*0072*/ 	.short	0x0000
        /*0074*/ 	.byte	0x00, 0xf4, 0x21, 0x00


	//----- nvinfo : EIATTR_SPARSE_MMA_MASK
	.align		4
.L_25:
        /*0078*/ 	.byte	0x03, 0x50
        /*007a*/ 	.short	0x0000


	//----- nvinfo : EIATTR_MAXREG_COUNT
	.align		4
        /*007c*/ 	.byte	0x03, 0x1b
        /*007e*/ 	.short	0x00ff


	//----- nvinfo : EIATTR_EXIT_INSTR_OFFSETS
	.align		4
        /*0080*/ 	.byte	0x04, 0x1c
        /*0082*/ 	.short	(.L_27 - .L_26)


	//   ....[0]....
.L_26:
        /*0084*/ 	.word	0x000004e0


	//   ....[1]....
        /*0088*/ 	.word	0x00000500


	//----- nvinfo : EIATTR_REQNTID
	.align		4
.L_27:
        /*008c*/ 	.byte	0x04, 0x10
        /*008e*/ 	.short	(.L_29 - .L_28)
.L_28:
        /*0090*/ 	.word	0x00000080
        /*0094*/ 	.word	0x00000001
        /*0098*/ 	.word	0x00000001


	//----- nvinfo : EIATTR_CBANK_PARAM_SIZE
	.align		4
.L_29:
        /*009c*/ 	.byte	0x03, 0x19
        /*009e*/ 	.short	0x0034


	//----- nvinfo : EIATTR_PARAM_CBANK
	.align		4
        /*00a0*/ 	.byte	0x04, 0x0a
        /*00a2*/ 	.short	(.L_31 - .L_30)
	.align		4
.L_30:
        /*00a4*/ 	.word	index@(.nv.constant0.triton_poi_fused__native_batch_norm_legit_no_training_hardtanh_2)
        /*00a8*/ 	.short	0x0210
        /*00aa*/ 	.short	0x0034


	//----- nvinfo : EIATTR_SW_WAR
	.align		4
.L_31:
        /*00ac*/ 	.byte	0x04, 0x36
        /*00ae*/ 	.short	(.L_33 - .L_32)
.L_32:
        /*00b0*/ 	.word	0x00000008
.L_33:


//--------------------- .nv.callgraph             --------------------------
	.section	.nv.callgraph,"",@"SHT_CUDA_CALLGRAPH"
	.align	4
	.sectionentsize	8
	.align		4
        /*0000*/ 	.word	0x00000000
	.align		4
        /*0004*/ 	.word	0xffffffff
	.align		4
        /*0008*/ 	.word	0x00000000
	.align		4
        /*000c*/ 	.word	0xfffffffe
	.align		4
        /*0010*/ 	.word	0x00000000
	.align		4
        /*0014*/ 	.word	0xfffffffd
	.align		4
        /*0018*/ 	.word	0x00000000
	.align		4
        /*001c*/ 	.word	0xfffffffc


//--------------------- .nv.constant4             --------------------------
	.section	.nv.constant4,"a",@progbits
	.align	8
	.align		8
.nv.constant4:
        /*0000*/ 	.dword	_$_str
	.align		8
        /*0008*/ 	.dword	_$_str_$_2


//--------------------- .text.triton_poi_fused__native_batch_norm_legit_no_training_hardtanh_2 --------------------------
	.section	.text.triton_poi_fused__native_batch_norm_legit_no_training_hardtanh_2,"ax",@progbits
	.align	128
        .global         triton_poi_fused__native_batch_norm_legit_no_training_hardtanh_2
        .type           triton_poi_fused__native_batch_norm_legit_no_training_hardtanh_2,@function
        .size           triton_poi_fused__native_batch_norm_legit_no_training_hardtanh_2,(.L_x_1 - triton_poi_fused__native_batch_norm_legit_no_training_hardtanh_2)
        .other          triton_poi_fused__native_batch_norm_legit_no_training_hardtanh_2,@"STO_CUDA_ENTRY STV_DEFAULT"
triton_poi_fused__native_batch_norm_legit_no_training_hardtanh_2:
.text.triton_poi_fused__native_batch_norm_legit_no_training_hardtanh_2:
[----:B------:R-:W0:Y:S01]  /*0000*/  LDC R1, c[0x0][0x28] ;  /* 0x00000a00ff017b82 */ /* 0x000e220000000800 */
[----:B------:R-:W1:Y:S07]  /*0010*/  S2R R0, SR_TID.X ;  /* 0x0000000000007919 */ /* 0x000e6e0000002100 */
[----:B------:R-:W2:Y:S01]  /*0020*/  LDC.64 R8, c[0x0][0x220] ;  /* 0x00008800ff087b82 */ /* 0x000ea20000000a00 */
[----:B------:R-:W-:Y:S01]  /*0030*/  ULDC.64 UR4, c[0x0][0x208] ;  /* 0x0000820000047ab9 */ /* 0x000fe20000000a00 */
[----:B------:R-:W3:Y:S06]  /*0040*/  S2R R5, SR_CTAID.X ;  /* 0x0000000000057919 */ /* 0x000eec0000002500 */
[----:B------:R-:W4:Y:S08]  /*0050*/  LDC.64 R14, c[0x0][0x218] ;  /* 0x00008600ff0e7b82 */ /* 0x000f300000000a00 */
[----:B------:R-:W5:Y:S08]  /*0060*/  LDC.64 R12, c[0x0][0x210] ;  /* 0x00008400ff0c7b82 */ /* 0x000f700000000a00 */
[----:B------:R-:W4:Y:S01]  /*0070*/  LDC.64 R16, c[0x0][0x228] ;  /* 0x00008a00ff107b82 */ /* 0x000f220000000a00 */
[----:B-1----:R-:W-:-:S07]  /*0080*/  IMAD.SHL.U32 R0, R0, 0x2, RZ ;  /* 0x0000000200007824 */ /* 0x002fce00078e00ff */
[----:B------:R-:W1:Y:S01]  /*0090*/  LDC.64 R18, c[0x0][0x230] ;  /* 0x00008c00ff127b82 */ /* 0x000e620000000a00 */
[----:B---3--:R-:W-:Y:S02]  /*00a0*/  SHF.R.S32.HI R3, RZ, 0x17, R5 ;  /* 0x00000017ff037819 */ /* 0x008fe40000011405 */
[----:B------:R-:W-:Y:S02]  /*00b0*/  LOP3.LUT R0, R0, 0xfe, RZ, 0xc0, !PT ;  /* 0x000000fe00007812 */ /* 0x000fe400078ec0ff */
[----:B------:R-:W-:-:S03]  /*00c0*/  SGXT R3, R3, 0x1 ;  /* 0x000000010303781a */ /* 0x000fc60000000200 */
[----:B------:R-:W-:Y:S01]  /*00d0*/  IMAD R0, R5, 0x100, R0 ;  /* 0x0000010005007824 */ /* 0x000fe200078e0200 */
[----:B------:R-:W-:-:S04]  /*00e0*/  CS2R R4, SRZ ;  /* 0x0000000000047805 */ /* 0x000fc8000001ff00 */
[----:B------:R-:W-:Y:S02]  /*00f0*/  LEA.HI R3, R3, R0, RZ, 0x4 ;  /* 0x0000000003037211 */ /* 0x000fe400078f20ff */
[----:B------:R-:W-:Y:S02]  /*0100*/  ISETP.GE.AND P0, PT, R0, 0x400, PT ;  /* 0x000004000000780c */ /* 0x000fe40003f06270 */
[----:B------:R-:W-:-:S04]  /*0110*/  SHF.R.S32.HI R3, RZ, 0x4, R3 ;  /* 0x00000004ff037819 */ /* 0x000fc80000011403 */
[----:B------:R-:W-:-:S04]  /*0120*/  LEA.HI R2, R3, R3, RZ, 0x4 ;  /* 0x0000000303027211 */ /* 0x000fc800078f20ff */
[----:B------:R-:W-:-:S05]  /*0130*/  LOP3.LUT R2, R2, 0xfffffff0, RZ, 0xc0, !PT ;  /* 0xfffffff002027812 */ /* 0x000fca00078ec0ff */
[----:B------:R-:W-:-:S04]  /*0140*/  IMAD.IADD R11, R3, 0x1, -R2 ;  /* 0x00000001030b7824 */ /* 0x000fc800078e0a02 */
[----:B--2---:R-:W-:-:S05]  /*0150*/  IMAD.WIDE R8, R11, 0x4, R8 ;  /* 0x000000040b087825 */ /* 0x004fca00078e0208 */
[----:B------:R-:W2:Y:S04]  /*0160*/  @!P0 LDG.E.EL R4, desc[UR4][R8.64] ;  /* 0x0000000408048981 */ /* 0x000ea8000c2e1900 */
[----:B------:R3:W2:Y:S01]  /*0170*/  @!P0 LDG.E.EL R5, desc[UR4][R8.64] ;  /* 0x0000000408058981 */ /* 0x0006a2000c2e1900 */
[----:B------:R-:W-:Y:S02]  /*0180*/  CS2R R6, SRZ ;  /* 0x0000000000067805 */ /* 0x000fe4000001ff00 */
[----:B------:R-:W-:Y:S01]  /*0190*/  CS2R R2, SRZ ;  /* 0x0000000000027805 */ /* 0x000fe2000001ff00 */
[----:B----4-:R-:W-:-:S04]  /*01a0*/  IMAD.WIDE R14, R11, 0x4, R14 ;  /* 0x000000040b0e7825 */ /* 0x010fc800078e020e */
[----:B-----5:R-:W-:Y:S01]  /*01b0*/  IMAD.WIDE R12, R0, 0x4, R12 ;  /* 0x00000004000c7825 */ /* 0x020fe200078e020c */
[----:B------:R-:W4:Y:S01]  /*01c0*/  @!P0 LDG.E.EL R7, desc[UR4][R14.64] ;  /* 0x000000040e078981 */ /* 0x000f22000c2e1900 */
[----:B---3--:R-:W-:Y:S02]  /*01d0*/  CS2R R8, SRZ ;  /* 0x0000000000087805 */ /* 0x008fe4000001ff00 */
[C---:B0-----:R-:W-:Y:S01]  /*01e0*/  IMAD.WIDE R16, R11.reuse, 0x4, R16 ;  /* 0x000000040b107825 */ /* 0x041fe200078e0210 */
[----:B------:R-:W3:Y:S03]  /*01f0*/  @!P0 LDG.E.EL R6, desc[UR4][R14.64] ;  /* 0x000000040e068981 */ /* 0x000ee6000c2e1900 */
[----:B-1----:R-:W-:Y:S01]  /*0200*/  IMAD.WIDE R18, R11, 0x4, R18 ;  /* 0x000000040b127825 */ /* 0x002fe200078e0212 */
[----:B------:R0:W4:Y:S01]  /*0210*/  @!P0 LDG.E.64 R2, desc[UR4][R12.64] ;  /* 0x000000040c028981 */ /* 0x000122000c1e1b00 */
[----:B------:R-:W-:-:S03]  /*0220*/  CS2R R10, SRZ ;  /* 0x00000000000a7805 */ /* 0x000fc6000001ff00 */
[----:B------:R-:W5:Y:S04]  /*0230*/  @!P0 LDG.E.EL R8, desc[UR4][R16.64] ;  /* 0x0000000410088981 */ /* 0x000f68000c2e1900 */
[----:B------:R-:W3:Y:S04]  /*0240*/  @!P0 LDG.E.EL R11, desc[UR4][R16.64] ;  /* 0x00000004100b8981 */ /* 0x000ee8000c2e1900 */
[----:B------:R-:W3:Y:S04]  /*0250*/  @!P0 LDG.E.EL R10, desc[UR4][R18.64] ;  /* 0x00000004120a8981 */ /* 0x000ee8000c2e1900 */
[----:B------:R-:W5:Y:S01]  /*0260*/  @!P0 LDG.E.EL R9, desc[UR4][R18.64] ;  /* 0x0000000412098981 */ /* 0x000f62000c2e1900 */
[----:B--2---:R-:W-:Y:S01]  /*0270*/  FADD R4, R4, 9.9999997473787516356e-06 ;  /* 0x3727c5ac04047421 */ /* 0x004fe20000000000 */
[----:B------:R-:W-:-:S03]  /*0280*/  FADD R5, R5, 9.9999997473787516356e-06 ;  /* 0x3727c5ac05057421 */ /* 0x000fc60000000000 */
[----:B0-----:R-:W0:Y:S08]  /*0290*/  MUFU.SQRT R12, R4 ;  /* 0x00000004000c7308 */ /* 0x001e300000002000 */
[----:B------:R-:W1:Y:S01]  /*02a0*/  MUFU.SQRT R13, R5 ;  /* 0x00000005000d7308 */ /* 0x000e620000002000 */
[C---:B0-----:R-:W-:Y:S02]  /*02b0*/  FSETP.GT.AND P1, PT, R12.reuse, 8.50705917302346158658e+37, PT ;  /* 0x7e8000000c00780b */ /* 0x041fe40003f24000 */
[----:B------:R-:W-:-:S02]  /*02c0*/  FSETP.GEU.AND P3, PT, R12, 1.175494350822287508e-38, PT ;  /* 0x008000000c00780b */ /* 0x000fc40003f6e000 */
[C---:B-1----:R-:W-:Y:S02]  /*02d0*/  FSETP.GT.AND P2, PT, R13.reuse, 8.50705917302346158658e+37, PT ;  /* 0x7e8000000d00780b */ /* 0x042fe40003f44000 */
[----:B------:R-:W-:-:S07]  /*02e0*/  FSETP.GEU.AND P4, PT, R13, 1.175494350822287508e-38, PT ;  /* 0x008000000d00780b */ /* 0x000fce0003f8e000 */
[----:B------:R-:W-:-:S04]  /*02f0*/  @P1 FMUL R12, R12, 0.25 ;  /* 0x3e8000000c0c1820 */ /* 0x000fc80000400000 */
[----:B------:R-:W-:Y:S01]  /*0300*/  @!P3 FMUL R12, R12, 16777216 ;  /* 0x4b8000000c0cb820 */ /* 0x000fe20000400000 */
[----:B------:R-:W-:-:S04]  /*0310*/  @P2 FMUL R13, R13, 0.25 ;  /* 0x3e8000000d0d2820 */ /* 0x000fc80000400000 */
[----:B------:R-:W-:Y:S01]  /*0320*/  @!P4 FMUL R13, R13, 16777216 ;  /* 0x4b8000000d0dc820 */ /* 0x000fe20000400000 */
[----:B------:R-:W0:Y:S01]  /*0330*/  MUFU.RCP R12, R12 ;  /* 0x0000000c000c7308 */ /* 0x000e220000001000 */
[----:B------:R-:W-:-:S07]  /*0340*/  IMAD.MOV.U32 R4, RZ, RZ, 0x3e800000 ;  /* 0x3e800000ff047424 */ /* 0x000fce00078e00ff */
[----:B------:R-:W1:Y:S01]  /*0350*/  MUFU.RCP R13, R13 ;  /* 0x0000000d000d7308 */ /* 0x000e620000001000 */
[C---:B------:R-:W-:Y:S02]  /*0360*/  FSEL R5, R4.reuse, 1, P1 ;  /* 0x3f80000004057808 */ /* 0x040fe40000800000 */
[----:B------:R-:W-:-:S03]  /*0370*/  FSEL R4, R4, 1, P2 ;  /* 0x3f80000004047808 */ /* 0x000fc60001000000 */
[----:B------:R-:W-:Y:S02]  /*0380*/  @!P3 FMUL R5, R5, 16777216 ;  /* 0x4b8000000505b820 */ /* 0x000fe40000400000 */
[----:B------:R-:W-:Y:S01]  /*0390*/  @!P4 FMUL R4, R4, 16777216 ;  /* 0x4b8000000404c820 */ /* 0x000fe20000400000 */
[----:B----4-:R-:W-:Y:S01]  /*03a0*/  FADD R2, -R7, R2 ;  /* 0x0000000207027221 */ /* 0x010fe20000000100 */
[----:B0-----:R-:W-:Y:S01]  /*03b0*/  FMUL R5, R12, R5 ;  /* 0x000000050c057220 */ /* 0x001fe20000400000 */
[----:B---3--:R-:W-:Y:S01]  /*03c0*/  FADD R3, -R6, R3 ;  /* 0x0000000306037221 */ /* 0x008fe20000000100 */
[----:B-1----:R-:W-:Y:S02]  /*03d0*/  FMUL R4, R13, R4 ;  /* 0x000000040d047220 */ /* 0x002fe40000400000 */
[----:B------:R-:W-:Y:S02]  /*03e0*/  FMUL R5, R2, R5 ;  /* 0x0000000502057220 */ /* 0x000fe40000400000 */
[----:B------:R-:W-:-:S02]  /*03f0*/  FMUL R4, R3, R4 ;  /* 0x0000000403047220 */ /* 0x000fc40000400000 */
[----:B------:R-:W-:Y:S01]  /*0400*/  FFMA R5, R5, R11, R10 ;  /* 0x0000000b05057223 */ /* 0x000fe2000000000a */
[----:B------:R-:W0:Y:S01]  /*0410*/  LDC.64 R2, c[0x0][0x238] ;  /* 0x00008e00ff027b82 */ /* 0x000e220000000a00 */
[----:B-----5:R-:W-:-:S03]  /*0420*/  FFMA R4, R4, R8, R9 ;  /* 0x0000000804047223 */ /* 0x020fc60000000009 */
[C---:B------:R-:W-:Y:S02]  /*0430*/  FSETP.GTU.AND P1, PT, R5.reuse, RZ, PT ;  /* 0x000000ff0500720b */ /* 0x040fe40003f2c000 */
[C---:B------:R-:W-:Y:S02]  /*0440*/  FSETP.GTU.AND P2, PT, R4.reuse, RZ, PT ;  /* 0x000000ff0400720b */ /* 0x040fe40003f4c000 */
[----:B------:R-:W-:Y:S02]  /*0450*/  FSEL R6, R5, RZ, P1 ;  /* 0x000000ff05067208 */ /* 0x000fe40000800000 */
[----:B------:R-:W-:Y:S02]  /*0460*/  FSEL R7, R4, RZ, P2 ;  /* 0x000000ff04077208 */ /* 0x000fe40001000000 */
[----:B------:R-:W-:Y:S02]  /*0470*/  FSETP.GEU.AND P3, PT, R6, 6, PT ;  /* 0x40c000000600780b */ /* 0x000fe40003f6e000 */
[----:B------:R-:W-:-:S02]  /*0480*/  FSETP.GEU.AND P4, PT, R7, 6, PT ;  /* 0x40c000000700780b */ /* 0x000fc40003f8e000 */
[----:B------:R-:W-:Y:S02]  /*0490*/  FSETP.NAN.AND P1, PT, R6, R6, PT ;  /* 0x000000060600720b */ /* 0x000fe40003f28000 */
[----:B------:R-:W-:Y:S01]  /*04a0*/  FSETP.NAN.AND P2, PT, R7, R7, PT ;  /* 0x000000070700720b */ /* 0x000fe20003f48000 */
[----:B0-----:R-:W-:-:S06]  /*04b0*/  IMAD.WIDE R2, R0, 0x4, R2 ;  /* 0x0000000400027825 */ /* 0x001fcc00078e0202 */
[----:B------:R-:W-:Y:S02]  /*04c0*/  @P3 SEL R6, R6, 0x40c00000, P1 ;  /* 0x40c0000006063807 */ /* 0x000fe40000800000 */
[----:B------:R-:W-:Y:S01]  /*04d0*/  @P4 SEL R7, R7, 0x40c00000, P2 ;  /* 0x40c0000007074807 */ /* 0x000fe20001000000 */
[----:B------:R-:W-:Y:S06]  /*04e0*/  @P0 EXIT ;  /* 0x000000000000094d */ /* 0x000fec0003800000 */
[----:B------:R-:W-:Y:S01]  /*04f0*/  STG.E.64 desc[UR4][R2.64], R6 ;  /* 0x0000000602007986 */ /* 0x000fe2000c101b04 */
[----:B------:R-:W-:Y:S05]  /*0500*/  EXIT ;  /* 0x000000000000794d */ /* 0x000fea0003800000 */
.L_x_0:
[----:B------:R-:W-:-:S00]  /*0510*/  BRA `(.L_x_0) ;  /* 0xfffffffc00fc7947 */ /* 0x000fc0000383ffff */
[----:B------:R-:W-:-:S00]  /*0520*/  NOP ;  /* 0x0000000000007918 */ /* 0x000fc00000000000 */
        /* <DEDUP_REMOVED lines=13> */
.L_x_1:


//--------------------- .nv.global.init           --------------------------
	.section	.nv.global.init,"aw",@progbits
.nv.global.init:
	.type		_$_str,@object
	.size		_$_str,(_$_str_$_2 - _$_str)
_$_str:
        /*0000*/ 	.byte	0x5f, 0x5f, 0x43, 0x55, 0x44, 0x41, 0x5f, 0x46, 0x54, 0x5a, 0x00
	.type		_$_str_$_2,@object
	.size		_$_str_$_2,(.L_1 - _$_str_$_2)
_$_str_$_2:
        /*000b*/ 	.byte	0x5f, 0x5f, 0x43, 0x55, 0x44, 0x41, 0x5f, 0x50, 0x52, 0x45, 0x43, 0x5f, 0x53, 0x51, 0x52, 0x54
        /*001b*/ 	.byte	0x00
.L_1:


//--------------------- .nv.constant0.triton_poi_fused__native_batch_norm_legit_no_training_hardtanh_2 --------------------------
	.section	.nv.constant0.triton_poi_fused__native_batch_norm_legit_no_training_hardtanh_2,"a",@progbits
	.sectionflags	@""
	.align	4
.nv.constant0.triton_poi_fused__native_batch_norm_legit_no_training_hardtanh_2:
	.zero		580
